	.headerflags	@"EF_CUDA_TEXMODE_UNIFIED EF_CUDA_64BIT_ADDRESS EF_CUDA_SM86 EF_CUDA_VIRTUAL_SM(EF_CUDA_SM86)"
	.elftype	@"ET_EXEC"


//--------------------- .nv.info                  --------------------------
	.section	.nv.info,"",@"SHT_CUDA_INFO"
	.align	4


	//----- nvinfo : EIATTR_REGCOUNT
	.align		4
        /*0000*/ 	.byte	0x04, 0x2f
        /*0002*/ 	.short	(.L_5 - .L_4)
	.align		4
.L_4:
        /*0004*/ 	.word	index@(triton_red_fused__to_copy_add_embedding_mean_mul_pow_rsqrt_5)
        /*0008*/ 	.word	0x0000001c


	//----- nvinfo : EIATTR_MIN_STACK_SIZE
	.align		4
.L_5:
        /*000c*/ 	.byte	0x04, 0x12
        /*000e*/ 	.short	(.L_7 - .L_6)
	.align		4
.L_6:
        /*0010*/ 	.word	index@(triton_red_fused__to_copy_add_embedding_mean_mul_pow_rsqrt_5)
        /*0014*/ 	.word	0x00000000


	//----- nvinfo : EIATTR_FRAME_SIZE
	.align		4
.L_7:
        /*0018*/ 	.byte	0x04, 0x11
        /*001a*/ 	.short	(.L_9 - .L_8)
	.align		4
.L_8:
        /*001c*/ 	.word	index@(triton_red_fused__to_copy_add_embedding_mean_mul_pow_rsqrt_5)
        /*0020*/ 	.word	0x00000000


	//----- nvinfo : EIATTR_MIN_STACK_SIZE
	.align		4
.L_9:
        /*0024*/ 	.byte	0x04, 0x12
        /*0026*/ 	.short	(.L_11 - .L_10)
	.align		4
.L_10:
        /*0028*/ 	.word	index@(triton_red_fused__to_copy_add_embedding_mean_mul_pow_rsqrt_5)
        /*002c*/ 	.word	0x00000000
.L_11:


//--------------------- .nv.info.triton_red_fused__to_copy_add_embedding_mean_mul_pow_rsqrt_5 --------------------------
	.section	.nv.info.triton_red_fused__to_copy_add_embedding_mean_mul_pow_rsqrt_5,"",@"SHT_CUDA_INFO"
	.sectionflags	@""
	.align	4


	//----- nvinfo : EIATTR_CUDA_API_VERSION
	.align		4
        /*0000*/ 	.byte	0x04, 0x37
        /*0002*/ 	.short	(.L_13 - .L_12)
.L_12:
        /*0004*/ 	.word	0x0000007c


	//----- nvinfo : EIATTR_SW2861232_WAR
	.align		4
.L_13:
        /*0008*/ 	.byte	0x01, 0x35
	.zero		2


	//----- nvinfo : EIATTR_PARAM_CBANK
	.align		4
        /*000c*/ 	.byte	0x04, 0x0a
        /*000e*/ 	.short	(.L_15 - .L_14)
	.align		4
.L_14:
        /*0010*/ 	.word	index@(.nv.constant0.triton_red_fused__to_copy_add_embedding_mean_mul_pow_rsqrt_5)
        /*0014*/ 	.short	0x0160
        /*0016*/ 	.short	0x0038


	//----- nvinfo : EIATTR_CBANK_PARAM_SIZE
	.align		4
.L_15:
        /*0018*/ 	.byte	0x03, 0x19
        /*001a*/ 	.short	0x0038


	//----- nvinfo : EIATTR_KPARAM_INFO
	.align		4
        /*001c*/ 	.byte	0x04, 0x17
        /*001e*/ 	.short	(.L_17 - .L_16)
.L_16:
        /*0020*/ 	.word	0x00000000
        /*0024*/ 	.short	0x0007
        /*0026*/ 	.short	0x0030
        /*0028*/ 	.byte	0x00, 0xf4, 0x21, 0x00


	//----- nvinfo : EIATTR_KPARAM_INFO
	.align		4
.L_17:
        /*002c*/ 	.byte	0x04, 0x17
        /*002e*/ 	.short	(.L_19 - .L_18)
.L_18:
        /*0030*/ 	.word	0x00000000
        /*0034*/ 	.short	0x0006
        /*0036*/ 	.short	0x002c
        /*0038*/ 	.byte	0x00, 0xf0, 0x11, 0x00


	//----- nvinfo : EIATTR_KPARAM_INFO
	.align		4
.L_19:
        /*003c*/ 	.byte	0x04, 0x17
        /*003e*/ 	.short	(.L_21 - .L_20)
.L_20:
        /*0040*/ 	.word	0x00000000
        /*0044*/ 	.short	0x0005
        /*0046*/ 	.short	0x0028
        /*0048*/ 	.byte	0x00, 0xf0, 0x11, 0x00


	//----- nvinfo : EIATTR_KPARAM_INFO
	.align		4
.L_21:
        /*004c*/ 	.byte	0x04, 0x17
        /*004e*/ 	.short	(.L_23 - .L_22)
.L_22:
        /*0050*/ 	.word	0x00000000
        /*0054*/ 	.short	0x0004
        /*0056*/ 	.short	0x0020
        /*0058*/ 	.byte	0x00, 0xf4, 0x21, 0x00


	//----- nvinfo : EIATTR_KPARAM_INFO
	.align		4
.L_23:
        /*005c*/ 	.byte	0x04, 0x17
        /*005e*/ 	.short	(.L_25 - .L_24)
.L_24:
        /*0060*/ 	.word	0x00000000
        /*0064*/ 	.short	0x0003
        /*0066*/ 	.short	0x0018
        /*0068*/ 	.byte	0x00, 0xf4, 0x21, 0x00


	//----- nvinfo : EIATTR_KPARAM_INFO
	.align		4
.L_25:
        /*006c*/ 	.byte	0x04, 0x17
        /*006e*/ 	.short	(.L_27 - .L_26)
.L_26:
        /*0070*/ 	.word	0x00000000
        /*0074*/ 	.short	0x0002
        /*0076*/ 	.short	0x0010
        /*0078*/ 	.byte	0x00, 0xf4, 0x21, 0x00


	//----- nvinfo : EIATTR_KPARAM_INFO
	.align		4
.L_27:
        /*007c*/ 	.byte	0x04, 0x17
        /*007e*/ 	.short	(.L_29 - .L_28)
.L_28:
        /*0080*/ 	.word	0x00000000
        /*0084*/ 	.short	0x0001
        /*0086*/ 	.short	0x0008
        /*0088*/ 	.byte	0x00, 0xf4, 0x21, 0x00


	//----- nvinfo : EIATTR_KPARAM_INFO
	.align		4
.L_29:
        /*008c*/ 	.byte	0x04, 0x17
        /*008e*/ 	.short	(.L_31 - .L_30)
.L_30:
        /*0090*/ 	.word	0x00000000
        /*0094*/ 	.short	0x0000
        /*0096*/ 	.short	0x0000
        /*0098*/ 	.byte	0x00, 0xf4, 0x21, 0x00


	//----- nvinfo : EIATTR_MAXREG_COUNT
	.align		4
.L_31:
        /*009c*/ 	.byte	0x03, 0x1b
        /*009e*/ 	.short	0x00ff


	//----- nvinfo : EIATTR_EXTERNS
	.align		4
        /*00a0*/ 	.byte	0x04, 0x0f
        /*00a2*/ 	.short	(.L_33 - .L_32)


	//   ....[0]....
	.align		4
.L_32:
        /*00a4*/ 	.word	index@(__assertfail)


	//----- nvinfo : EIATTR_COOP_GROUP_MASK_REGIDS
	.align		4
.L_33:
        /*00a8*/ 	.byte	0x04, 0x29
        /*00aa*/ 	.short	(.L_35 - .L_34)


	//   ....[0]....
.L_34:
        /*00ac*/ 	.word	0xffffffff


	//----- nvinfo : EIATTR_COOP_GROUP_INSTR_OFFSETS
	.align		4
.L_35:
        /*00b0*/ 	.byte	0x04, 0x28
        /*00b2*/ 	.short	(.L_37 - .L_36)


	//   ....[0]....
.L_36:
        /*00b4*/ 	.word	0x00000800


	//----- nvinfo : EIATTR_SYSCALL_OFFSETS
	.align		4
.L_37:
        /*00b8*/ 	.byte	0x04, 0x46
        /*00ba*/ 	.short	(.L_39 - .L_38)


	//   ....[0]....
.L_38:
        /*00bc*/ 	.word	0x00000ce0


	//----- nvinfo : EIATTR_EXIT_INSTR_OFFSETS
	.align		4
.L_39:
        /*00c0*/ 	.byte	0x04, 0x1c
        /*00c2*/ 	.short	(.L_41 - .L_40)


	//   ....[0]....
.L_40:
        /*00c4*/ 	.word	0x00000bb0


	//----- nvinfo : EIATTR_REQNTID
	.align		4
.L_41:
        /*00c8*/ 	.byte	0x04, 0x10
        /*00ca*/ 	.short	(.L_43 - .L_42)
.L_42:
        /*00cc*/ 	.word	0x00000080
        /*00d0*/ 	.word	0x00000001
        /*00d4*/ 	.word	0x00000001


	//----- nvinfo : EIATTR_CRS_STACK_SIZE
	.align		4
.L_43:
        /*00d8*/ 	.byte	0x04, 0x1e
        /*00da*/ 	.short	(.L_45 - .L_44)
.L_44:
        /*00dc*/ 	.word	0x00000000
.L_45:


//--------------------- .nv.callgraph             --------------------------
	.section	.nv.callgraph,"",@"SHT_CUDA_CALLGRAPH"
	.align	4
	.sectionentsize	8
	.align		4
        /*0000*/ 	.word	0x00000000
	.align		4
        /*0004*/ 	.word	0xffffffff
	.align		4
        /*0008*/ 	.word	index@(triton_red_fused__to_copy_add_embedding_mean_mul_pow_rsqrt_5)
	.align		4
        /*000c*/ 	.word	index@(__assertfail)
	.align		4
        /*0010*/ 	.word	0x00000000
	.align		4
        /*0014*/ 	.word	0xfffffffe
	.align		4
        /*0018*/ 	.word	0x00000000
	.align		4
        /*001c*/ 	.word	0xfffffffd
	.align		4
        /*0020*/ 	.word	0x00000000
	.align		4
        /*0024*/ 	.word	0xfffffffc


//--------------------- .nv.rel.action            --------------------------
	.section	.nv.rel.action,"",@"SHT_CUDA_RELOCINFO"
	.align	8
	.sectionentsize	8
        /*0000*/ 	.byte	0x73, 0x00, 0x00, 0x00, 0x00, 0x00, 0x00, 0x00, 0x00, 0x00, 0x00, 0x11, 0x25, 0x00, 0x05, 0x36


//--------------------- .nv.constant4             --------------------------
	.section	.nv.constant4,"a",@progbits
	.align	8
	.align		8
.nv.constant4:
        /*0000*/ 	.dword	__assertfail
	.align		8
        /*0008*/ 	.dword	assertFunc_0
	.align		8
        /*0010*/ 	.dword	assertFile_0
	.align		8
        /*0018*/ 	.dword	assertMessage_0
	.align		8
        /*0020*/ 	.dword	_$_str


//--------------------- .nv.constant0.triton_red_fused__to_copy_add_embedding_mean_mul_pow_rsqrt_5 --------------------------
	.section	.nv.constant0.triton_red_fused__to_copy_add_embedding_mean_mul_pow_rsqrt_5,"a",@progbits
	.sectionflags	@""
	.align	4
.nv.constant0.triton_red_fused__to_copy_add_embedding_mean_mul_pow_rsqrt_5:
	.zero		408


//--------------------- .text.triton_red_fused__to_copy_add_embedding_mean_mul_pow_rsqrt_5 --------------------------
	.section	.text.triton_red_fused__to_copy_add_embedding_mean_mul_pow_rsqrt_5,"ax",@progbits
	.sectionflags	@"SHF_BARRIERS=1"
	.sectioninfo	@"SHI_REGISTERS=28"
	.align	128
        .global         triton_red_fused__to_copy_add_embedding_mean_mul_pow_rsqrt_5
        .type           triton_red_fused__to_copy_add_embedding_mean_mul_pow_rsqrt_5,@function
        .size           triton_red_fused__to_copy_add_embedding_mean_mul_pow_rsqrt_5,(.L_x_4 - triton_red_fused__to_copy_add_embedding_mean_mul_pow_rsqrt_5)
        .other          triton_red_fused__to_copy_add_embedding_mean_mul_pow_rsqrt_5,@"STO_CUDA_ENTRY STV_DEFAULT"
triton_red_fused__to_copy_add_embedding_mean_mul_pow_rsqrt_5:
.text.triton_red_fused__to_copy_add_embedding_mean_mul_pow_rsqrt_5:
[----:B------:R-:W-:Y:S02]  /*0000*/  IMAD.MOV.U32 R1, RZ, RZ, c[0x0][0x28] ;  /* 0x00000a00ff017624 */ /* 0x000fe400078e00ff */
[----:B------:R-:W0:Y:S01]  /*0010*/  S2R R4, SR_TID.X ;  /* 0x0000000000047919 */ /* 0x000e220000002100 */
[----:B------:R-:W1:Y:S01]  /*0020*/  S2UR UR4, SR_CTAID.X ;  /* 0x00000000000479c3 */ /* 0x000e620000002500 */
[----:B------:R-:W-:Y:S01]  /*0030*/  IMAD.MOV.U32 R14, RZ, RZ, 0x8 ;  /* 0x00000008ff0e7424 */ /* 0x000fe200078e00ff */
[----:B------:R-:W-:Y:S01]  /*0040*/  CS2R R12, SRZ ;  /* 0x00000000000c7805 */ /* 0x000fe2000001ff00 */
[----:B------:R-:W-:Y:S01]  /*0050*/  ULDC.64 UR6, c[0x0][0x118] ;  /* 0x0000460000067ab9 */ /* 0x000fe20000000a00 */
[----:B0-----:R-:W-:Y:S01]  /*0060*/  SHF.R.U32.HI R0, RZ, 0x3, R4 ;  /* 0x00000003ff007819 */ /* 0x001fe20000011604 */
[----:B-1----:R-:W-:-:S03]  /*0070*/  USHF.L.U32 UR4, UR4, 0x6, URZ ;  /* 0x0000000604047899 */ /* 0x002fc6000800063f */
[----:B------:R-:W-:-:S04]  /*0080*/  SGXT.U32 R0, R0, 0x4 ;  /* 0x000000040000781a */ /* 0x000fc80000000000 */
[----:B------:R-:W-:-:S04]  /*0090*/  LOP3.LUT R18, R0, UR4, RZ, 0xfc, !PT ;  /* 0x0000000400127c12 */ /* 0x000fc8000f8efcff */
[C---:B------:R-:W-:Y:S01]  /*00a0*/  ISETP.GE.AND P0, PT, R18.reuse, 0x200, PT ;  /* 0x000002001200780c */ /* 0x040fe20003f06270 */
[C---:B------:R-:W-:Y:S01]  /*00b0*/  IMAD.WIDE R16, R18.reuse, R14, c[0x0][0x160] ;  /* 0x0000580012107625 */ /* 0x040fe200078e020e */
[C---:B------:R-:W-:Y:S02]  /*00c0*/  LOP3.LUT R20, R18.reuse, 0x10, RZ, 0xfc, !PT ;  /* 0x0000001012147812 */ /* 0x040fe400078efcff */
[----:B------:R-:W-:Y:S02]  /*00d0*/  LOP3.LUT R22, R18, 0x20, RZ, 0xfc, !PT ;  /* 0x0000002012167812 */ /* 0x000fe400078efcff */
[----:B------:R-:W-:Y:S01]  /*00e0*/  ISETP.GE.AND P1, PT, R20, 0x200, PT ;  /* 0x000002001400780c */ /* 0x000fe20003f26270 */
[----:B------:R-:W-:-:S06]  /*00f0*/  CS2R R10, SRZ ;  /* 0x00000000000a7805 */ /* 0x000fcc000001ff00 */
[----:B------:R-:W2:Y:S01]  /*0100*/  @!P0 LDG.E.EL.64 R12, [R16.64] ;  /* 0x00000006100c8981 */ /* 0x000ea2000c2e1b00 */
[----:B------:R-:W-:Y:S02]  /*0110*/  ISETP.GE.AND P0, PT, R22, 0x200, PT ;  /* 0x000002001600780c */ /* 0x000fe40003f06270 */
[----:B------:R-:W-:Y:S02]  /*0120*/  LOP3.LUT R0, R18, 0x30, RZ, 0xfc, !PT ;  /* 0x0000003012007812 */ /* 0x000fe400078efcff */
[----:B------:R-:W-:Y:S01]  /*0130*/  SHF.R.U32.HI R5, RZ, 0x1, R4 ;  /* 0x00000001ff057819 */ /* 0x000fe20000011604 */
[----:B------:R-:W3:Y:S01]  /*0140*/  @!P1 LDG.E.EL.64 R10, [R16.64+0x80] ;  /* 0x00008006100a9981 */ /* 0x000ee2000c2e1b00 */
[----:B------:R-:W-:Y:S01]  /*0150*/  CS2R R8, SRZ ;  /* 0x0000000000087805 */ /* 0x000fe2000001ff00 */
[----:B------:R-:W-:Y:S02]  /*0160*/  ISETP.GE.AND P1, PT, R0, 0x200, PT ;  /* 0x000002000000780c */ /* 0x000fe40003f26270 */
[----:B------:R-:W-:Y:S01]  /*0170*/  SGXT.U32 R5, R5, 0x6 ;  /* 0x000000060505781a */ /* 0x000fe20000000000 */
[----:B------:R-:W-:-:S03]  /*0180*/  CS2R R6, SRZ ;  /* 0x0000000000067805 */ /* 0x000fc6000001ff00 */
[----:B------:R-:W4:Y:S01]  /*0190*/  @!P0 LDG.E.EL.64 R8, [R16.64+0x100] ;  /* 0x0001000610088981 */ /* 0x000f22000c2e1b00 */
[----:B------:R-:W-:-:S04]  /*01a0*/  LOP3.LUT R5, R5, UR4, RZ, 0xfc, !PT ;  /* 0x0000000405057c12 */ /* 0x000fc8000f8efcff */
[C---:B------:R-:W-:Y:S02]  /*01b0*/  ISETP.GE.AND P3, PT, R5.reuse, 0x200, PT ;  /* 0x000002000500780c */ /* 0x040fe40003f66270 */
[----:B------:R-:W5:Y:S01]  /*01c0*/  @!P1 LDG.E.EL.64 R6, [R16.64+0x180] ;  /* 0x0001800610069981 */ /* 0x000f62000c2e1b00 */
[----:B------:R-:W-:Y:S01]  /*01d0*/  CS2R R2, SRZ ;  /* 0x0000000000027805 */ /* 0x000fe2000001ff00 */
[----:B------:R-:W-:-:S09]  /*01e0*/  IMAD.WIDE R14, R5, R14, c[0x0][0x160] ;  /* 0x00005800050e7625 */ /* 0x000fd200078e020e */
[----:B------:R0:W5:Y:S01]  /*01f0*/  @!P3 LDG.E.EL.64 R2, [R14.64] ;  /* 0x000000060e02b981 */ /* 0x000162000c2e1b00 */
[----:B--2---:R-:W-:Y:S02]  /*0200*/  IADD3 R19, P0, R12, 0x7d80, RZ ;  /* 0x00007d800c137810 */ /* 0x004fe40007f1e0ff */
[----:B------:R-:W-:-:S03]  /*0210*/  ISETP.GE.AND P1, PT, R13, RZ, PT ;  /* 0x000000ff0d00720c */ /* 0x000fc60003f26270 */
[----:B------:R-:W-:Y:S01]  /*0220*/  IMAD.X R21, RZ, RZ, R13, P0 ;  /* 0x000000ffff157224 */ /* 0x000fe200000e060d */
[----:B------:R-:W-:Y:S02]  /*0230*/  SEL R12, R19, R12, !P1 ;  /* 0x0000000c130c7207 */ /* 0x000fe40004800000 */
[----:B---3--:R-:W-:Y:S02]  /*0240*/  IADD3 R19, P5, R10, 0x7d80, RZ ;  /* 0x00007d800a137810 */ /* 0x008fe40007fbe0ff */
[----:B------:R-:W-:Y:S02]  /*0250*/  ISETP.GT.AND P0, PT, R18, 0x1ff, PT ;  /* 0x000001ff1200780c */ /* 0x000fe40003f04270 */
[----:B------:R-:W-:Y:S01]  /*0260*/  SEL R13, R21, R13, !P1 ;  /* 0x0000000d150d7207 */ /* 0x000fe20004800000 */
[----:B0-----:R-:W-:Y:S01]  /*0270*/  IMAD.X R15, RZ, RZ, R11, P5 ;  /* 0x000000ffff0f7224 */ /* 0x001fe200028e060b */
[----:B------:R-:W-:Y:S02]  /*0280*/  ISETP.GE.AND P4, PT, R11, RZ, PT ;  /* 0x000000ff0b00720c */ /* 0x000fe40003f86270 */
[----:B------:R-:W-:-:S02]  /*0290*/  ISETP.LT.U32.AND P2, PT, R12, 0x7d80, PT ;  /* 0x00007d800c00780c */ /* 0x000fc40003f41070 */
[----:B------:R-:W-:Y:S02]  /*02a0*/  SEL R10, R19, R10, !P4 ;  /* 0x0000000a130a7207 */ /* 0x000fe40006000000 */
[----:B------:R-:W-:Y:S02]  /*02b0*/  ISETP.LT.U32.OR.EX P0, PT, R13, RZ, P0, P2 ;  /* 0x000000ff0d00720c */ /* 0x000fe40000701520 */
[----:B----4-:R-:W-:Y:S02]  /*02c0*/  IADD3 R13, P2, R8, 0x7d80, RZ ;  /* 0x00007d80080d7810 */ /* 0x010fe40007f5e0ff */
[----:B------:R-:W-:Y:S02]  /*02d0*/  SEL R11, R15, R11, !P4 ;  /* 0x0000000b0f0b7207 */ /* 0x000fe40006000000 */
[----:B------:R-:W-:Y:S01]  /*02e0*/  ISETP.GT.AND P1, PT, R20, 0x1ff, PT ;  /* 0x000001ff1400780c */ /* 0x000fe20003f24270 */
[----:B------:R-:W-:Y:S01]  /*02f0*/  IMAD.X R15, RZ, RZ, R9, P2 ;  /* 0x000000ffff0f7224 */ /* 0x000fe200010e0609 */
[----:B------:R-:W-:-:S02]  /*0300*/  ISETP.LT.U32.AND P4, PT, R10, 0x7d80, PT ;  /* 0x00007d800a00780c */ /* 0x000fc40003f81070 */
[----:B------:R-:W-:Y:S02]  /*0310*/  ISETP.GE.AND P5, PT, R9, RZ, PT ;  /* 0x000000ff0900720c */ /* 0x000fe40003fa6270 */
[----:B------:R-:W-:Y:S02]  /*0320*/  ISETP.LT.U32.OR.EX P1, PT, R11, RZ, P1, P4 ;  /* 0x000000ff0b00720c */ /* 0x000fe40000f21540 */
[----:B------:R-:W-:Y:S02]  /*0330*/  SEL R8, R13, R8, !P5 ;  /* 0x000000080d087207 */ /* 0x000fe40006800000 */
[----:B-----5:R-:W-:Y:S02]  /*0340*/  IADD3 R11, P6, R6, 0x7d80, RZ ;  /* 0x00007d80060b7810 */ /* 0x020fe40007fde0ff */
[----:B------:R-:W-:Y:S01]  /*0350*/  SEL R9, R15, R9, !P5 ;  /* 0x000000090f097207 */ /* 0x000fe20006800000 */
[----:B------:R-:W-:Y:S01]  /*0360*/  IMAD.MOV.U32 R15, RZ, RZ, RZ ;  /* 0x000000ffff0f7224 */ /* 0x000fe200078e00ff */
[----:B------:R-:W-:Y:S01]  /*0370*/  ISETP.GE.AND P5, PT, R7, RZ, PT ;  /* 0x000000ff0700720c */ /* 0x000fe20003fa6270 */
[----:B------:R-:W-:Y:S01]  /*0380*/  IMAD.X R13, RZ, RZ, R7, P6 ;  /* 0x000000ffff0d7224 */ /* 0x000fe200030e0607 */
[----:B------:R-:W-:-:S02]  /*0390*/  ISETP.GT.AND P2, PT, R22, 0x1ff, PT ;  /* 0x000001ff1600780c */ /* 0x000fc40003f44270 */
[----:B------:R-:W-:Y:S02]  /*03a0*/  ISETP.LT.U32.AND P4, PT, R8, 0x7d80, PT ;  /* 0x00007d800800780c */ /* 0x000fe40003f81070 */
[----:B------:R-:W-:Y:S02]  /*03b0*/  SEL R6, R11, R6, !P5 ;  /* 0x000000060b067207 */ /* 0x000fe40006800000 */
[----:B------:R-:W-:Y:S01]  /*03c0*/  ISETP.LT.U32.OR.EX P2, PT, R9, RZ, P2, P4 ;  /* 0x000000ff0900720c */ /* 0x000fe20001741540 */
[----:B------:R-:W-:Y:S01]  /*03d0*/  IMAD.SHL.U32 R9, R2, 0x1000, RZ ;  /* 0x0000100002097824 */ /* 0x000fe200078e00ff */
[----:B------:R-:W-:Y:S01]  /*03e0*/  SEL R7, R13, R7, !P5 ;  /* 0x000000070d077207 */ /* 0x000fe20006800000 */
[----:B------:R-:W-:Y:S01]  /*03f0*/  CS2R R10, SRZ ;  /* 0x00000000000a7805 */ /* 0x000fe2000001ff00 */
[----:B------:R-:W-:Y:S01]  /*0400*/  ISETP.GT.AND P4, PT, R0, 0x1ff, PT ;  /* 0x000001ff0000780c */ /* 0x000fe20003f84270 */
[----:B------:R-:W-:Y:S01]  /*0410*/  IMAD.SHL.U32 R0, R4, 0x4, RZ ;  /* 0x0000000404007824 */ /* 0x000fe200078e00ff */
[----:B------:R-:W-:Y:S01]  /*0420*/  ISETP.LT.U32.AND P5, PT, R6, 0x7d80, PT ;  /* 0x00007d800600780c */ /* 0x000fe20003fa1070 */
[----:B------:R-:W-:Y:S01]  /*0430*/  CS2R R12, SRZ ;  /* 0x00000000000c7805 */ /* 0x000fe2000001ff00 */
[----:B------:R-:W-:-:S02]  /*0440*/  SHF.L.U64.HI R8, R2, 0xc, R3 ;  /* 0x0000000c02087819 */ /* 0x000fc40000010203 */
[----:B------:R-:W-:Y:S02]  /*0450*/  IADD3 R2, P6, R9, 0x7d80000, RZ ;  /* 0x07d8000009027810 */ /* 0x000fe40007fde0ff */
[----:B------:R-:W-:Y:S02]  /*0460*/  ISETP.LT.U32.OR.EX P4, PT, R7, RZ, P4, P5 ;  /* 0x000000ff0700720c */ /* 0x000fe40002781550 */
[----:B------:R-:W-:Y:S01]  /*0470*/  ISETP.GE.AND P5, PT, R3, RZ, PT ;  /* 0x000000ff0300720c */ /* 0x000fe20003fa6270 */
[----:B------:R-:W-:Y:S01]  /*0480*/  IMAD.X R7, RZ, RZ, R8, P6 ;  /* 0x000000ffff077224 */ /* 0x000fe200030e0608 */
[----:B------:R-:W-:Y:S02]  /*0490*/  LOP3.LUT R6, R0, 0x4, RZ, 0xc0, !PT ;  /* 0x0000000400067812 */ /* 0x000fe400078ec0ff */
[----:B------:R-:W-:Y:S02]  /*04a0*/  SEL R3, R2, R9, !P5 ;  /* 0x0000000902037207 */ /* 0x000fe40006800000 */
[----:B------:R-:W-:Y:S01]  /*04b0*/  PLOP3.LUT P1, PT, P1, P2, P4, 0x80, 0x0 ;  /* 0x000000000000781c */ /* 0x000fe20000f25040 */
[----:B------:R-:W-:Y:S01]  /*04c0*/  IMAD R2, R5, 0x1000, R6 ;  /* 0x0000100005027824 */ /* 0x000fe200078e0206 */
[----:B------:R-:W-:Y:S01]  /*04d0*/  SEL R0, R7, R8, !P5 ;  /* 0x0000000807007207 */ /* 0x000fe20006800000 */
[----:B------:R-:W-:Y:S01]  /*04e0*/  IMAD.MOV.U32 R5, RZ, RZ, RZ ;  /* 0x000000ffff057224 */ /* 0x000fe200078e00ff */
[----:B------:R-:W-:-:S02]  /*04f0*/  LOP3.LUT R3, R3, R6, RZ, 0xfc, !PT ;  /* 0x0000000603037212 */ /* 0x000fc400078efcff */
[----:B------:R-:W-:-:S13]  /*0500*/  PLOP3.LUT P1, PT, P1, P0, PT, 0x80, 0x0 ;  /* 0x000000000000781c */ /* 0x000fda0000f21070 */
.L_x_1:
[----:B------:R-:W-:Y:S05]  /*0510*/  @!P1 BRA `(.L_x_0) ;  /* 0x000006a000009947 */ /* 0x000fea0003800000 */
[----:B------:R-:W-:Y:S01]  /*0520*/  LOP3.LUT R18, R2, R13, RZ, 0xfc, !PT ;  /* 0x0000000d02127212 */ /* 0x000fe200078efcff */
[----:B------:R-:W-:Y:S01]  /*0530*/  IMAD.MOV.U32 R19, RZ, RZ, 0x2 ;  /* 0x00000002ff137424 */ /* 0x000fe200078e00ff */
[----:B------:R-:W-:Y:S01]  /*0540*/  CS2R R6, SRZ ;  /* 0x0000000000067805 */ /* 0x000fe2000001ff00 */
[----:B------:R-:W-:Y:S02]  /*0550*/  LOP3.LUT R8, R13, R3, RZ, 0xfc, !PT ;  /* 0x000000030d087212 */ /* 0x000fe400078efcff */
[----:B------:R-:W-:Y:S01]  /*0560*/  IMAD.WIDE R18, R18, R19, c[0x0][0x170] ;  /* 0x00005c0012127625 */ /* 0x000fe200078e0213 */
[----:B------:R-:W-:Y:S01]  /*0570*/  WARPSYNC 0xffffffff ;  /* 0xffffffff00007948 */ /* 0x000fe20003800000 */
[----:B------:R-:W-:Y:S02]  /*0580*/  LOP3.LUT R9, R11, R0, RZ, 0xfc, !PT ;  /* 0x000000000b097212 */ /* 0x000fe400078efcff */
[C---:B------:R-:W-:Y:S01]  /*0590*/  LEA R16, P0, R8.reuse, c[0x0][0x168], 0x1 ;  /* 0x00005a0008107a11 */ /* 0x040fe200078008ff */
[----:B------:R-:W2:Y:S03]  /*05a0*/  @!P3 LDG.E.EL.64 R6, [R18.64] ;  /* 0x000000061206b981 */ /* 0x000ea6000c2e1b00 */
[----:B------:R-:W-:-:S02]  /*05b0*/  LEA.HI.X R17, R8, c[0x0][0x16c], R9, 0x1, P0 ;  /* 0x00005b0008117a11 */ /* 0x000fc400000f0c09 */
[----:B------:R-:W-:Y:S01]  /*05c0*/  CS2R R8, SRZ ;  /* 0x0000000000087805 */ /* 0x000fe2000001ff00 */
[----:B------:R-:W-:Y:S06]  /*05d0*/  BAR.SYNC.DEFER_BLOCKING 0x0 ;  /* 0x0000000000007b1d */ /* 0x000fec0000010000 */
[----:B------:R-:W3:Y:S01]  /*05e0*/  @!P3 LDG.E.EL.64 R8, [R16.64] ;  /* 0x000000061008b981 */ /* 0x000ee2000c2e1b00 */
[----:B------:R-:W-:-:S05]  /*05f0*/  IADD3 R13, P0, R13, 0x8, RZ ;  /* 0x000000080d0d7810 */ /* 0x000fca0007f1e0ff */
[----:B------:R-:W-:Y:S01]  /*0600*/  IMAD.X R11, RZ, RZ, R11, P0 ;  /* 0x000000ffff0b7224 */ /* 0x000fe200000e060b */
[----:B------:R-:W-:-:S04]  /*0610*/  ISETP.GE.U32.AND P0, PT, R13, 0x1000, PT ;  /* 0x000010000d00780c */ /* 0x000fc80003f06070 */
[----:B------:R-:W-:Y:S02]  /*0620*/  ISETP.GE.U32.AND.EX P0, PT, R11, RZ, PT, P0 ;  /* 0x000000ff0b00720c */ /* 0x000fe40003f06100 */
[C---:B--2---:R-:W-:Y:S01]  /*0630*/  PRMT R14, R6.reuse, 0x7632, R14 ;  /* 0x00007632060e7816 */ /* 0x044fe2000000000e */
[----:B------:R-:W-:Y:S02]  /*0640*/  IMAD.U32 R25, R6, 0x10000, RZ ;  /* 0x0001000006197824 */ /* 0x000fe400078e00ff */
[C---:B------:R-:W-:Y:S02]  /*0650*/  IMAD.U32 R21, R7.reuse, 0x10000, RZ ;  /* 0x0001000007157824 */ /* 0x040fe400078e00ff */
[----:B------:R-:W-:Y:S01]  /*0660*/  IMAD.U32 R23, R14, 0x10000, RZ ;  /* 0x000100000e177824 */ /* 0x000fe200078e00ff */
[----:B------:R-:W-:Y:S02]  /*0670*/  PRMT R7, R7, 0x7632, R7 ;  /* 0x0000763207077816 */ /* 0x000fe40000000007 */
[----:B---3--:R-:W-:Y:S01]  /*0680*/  PRMT R6, R8, 0x7632, R6 ;  /* 0x0000763208067816 */ /* 0x008fe20000000006 */
[C---:B------:R-:W-:Y:S01]  /*0690*/  IMAD.U32 R14, R9.reuse, 0x10000, RZ ;  /* 0x00010000090e7824 */ /* 0x040fe200078e00ff */
[----:B------:R-:W-:-:S03]  /*06a0*/  PRMT R9, R9, 0x7632, R9 ;  /* 0x0000763209097816 */ /* 0x000fc60000000009 */
[----:B------:R-:W-:Y:S02]  /*06b0*/  IMAD.U32 R6, R6, 0x10000, RZ ;  /* 0x0001000006067824 */ /* 0x000fe400078e00ff */
[----:B------:R-:W-:Y:S02]  /*06c0*/  IMAD.U32 R8, R8, 0x10000, RZ ;  /* 0x0001000008087824 */ /* 0x000fe400078e00ff */
[----:B------:R-:W-:Y:S01]  /*06d0*/  FADD R17, R23, R6 ;  /* 0x0000000617117221 */ /* 0x000fe20000000000 */
[----:B------:R-:W-:Y:S02]  /*06e0*/  IMAD.U32 R6, R7, 0x10000, RZ ;  /* 0x0001000007067824 */ /* 0x000fe400078e00ff */
[----:B------:R-:W-:Y:S01]  /*06f0*/  IMAD.U32 R9, R9, 0x10000, RZ ;  /* 0x0001000009097824 */ /* 0x000fe200078e00ff */
[----:B------:R-:W-:Y:S01]  /*0700*/  FADD R8, R25, R8 ;  /* 0x0000000819087221 */ /* 0x000fe20000000000 */
[----:B------:R-:W-:Y:S02]  /*0710*/  FADD R19, R21, R14 ;  /* 0x0000000e15137221 */ /* 0x000fe40000000000 */
[----:B------:R-:W-:Y:S01]  /*0720*/  FADD R6, R6, R9 ;  /* 0x0000000906067221 */ /* 0x000fe20000000000 */
[----:B------:R-:W-:Y:S01]  /*0730*/  @!P3 FFMA R15, R8, R8, R15 ;  /* 0x00000008080fb223 */ /* 0x000fe2000000000f */
[----:B------:R-:W-:Y:S01]  /*0740*/  @!P3 FFMA R10, R19, R19, R10 ;  /* 0x00000013130ab223 */ /* 0x000fe2000000000a */
[----:B------:R-:W-:Y:S01]  /*0750*/  @!P3 FFMA R12, R17, R17, R12 ;  /* 0x00000011110cb223 */ /* 0x000fe2000000000c */
[----:B------:R-:W-:Y:S01]  /*0760*/  @!P3 FFMA R5, R6, R6, R5 ;  /* 0x000000060605b223 */ /* 0x000fe20000000005 */
[----:B------:R-:W-:Y:S05]  /*0770*/  @!P0 BRA `(.L_x_1) ;  /* 0xfffffd9000008947 */ /* 0x000fea000383ffff */
[----:B------:R-:W-:Y:S01]  /*0780*/  FADD R15, R15, R12 ;  /* 0x0000000c0f0f7221 */ /* 0x000fe20000000000 */
[----:B------:R-:W-:-:S02]  /*0790*/  IMAD.MOV.U32 R7, RZ, RZ, 0x39800000 ;  /* 0x39800000ff077424 */ /* 0x000fc400078e00ff */
[----:B------:R-:W-:Y:S01]  /*07a0*/  IMAD.MOV.U32 R11, RZ, RZ, 0x8 ;  /* 0x00000008ff0b7424 */ /* 0x000fe200078e00ff */
[----:B------:R-:W-:Y:S01]  /*07b0*/  FADD R10, R10, R15 ;  /* 0x0000000f0a0a7221 */ /* 0x000fe20000000000 */
[----:B------:R-:W-:Y:S02]  /*07c0*/  IMAD.MOV.U32 R12, RZ, RZ, RZ ;  /* 0x000000ffff0c7224 */ /* 0x000fe400078e00ff */
[----:B------:R-:W-:Y:S01]  /*07d0*/  IMAD.MOV.U32 R9, RZ, RZ, RZ ;  /* 0x000000ffff097224 */ /* 0x000fe200078e00ff */
[----:B------:R-:W-:Y:S01]  /*07e0*/  FADD R5, R5, R10 ;  /* 0x0000000a05057221 */ /* 0x000fe20000000000 */
[----:B------:R-:W-:-:S04]  /*07f0*/  LOP3.LUT R10, R4, 0x1, RZ, 0xc0, !PT ;  /* 0x00000001040a7812 */ /* 0x000fc800078ec0ff */
[----:B------:R-:W0:Y:S01]  /*0800*/  SHFL.BFLY PT, R6, R5, 0x1, 0x1f ;  /* 0x0c201f0005067f89 */ /* 0x000e2200000e0000 */
[----:B------:R-:W-:Y:S01]  /*0810*/  IMAD.WIDE.U32 R10, R10, R11, c[0x0][0x178] ;  /* 0x00005e000a0a7625 */ /* 0x000fe200078e000b */
[----:B0-----:R-:W-:-:S04]  /*0820*/  FADD R6, R5, R6 ;  /* 0x0000000605067221 */ /* 0x001fc80000000000 */
[----:B------:R-:W-:-:S04]  /*0830*/  FFMA R6, R6, R7, 9.9999999747524270788e-07 ;  /* 0x358637bd06067423 */ /* 0x000fc80000000007 */
[----:B------:R0:W1:Y:S03]  /*0840*/  MUFU.RSQ R8, R6 ;  /* 0x0000000600087308 */ /* 0x0000660000001400 */
.L_x_2:
[----:B0-----:R-:W-:Y:S01]  /*0850*/  LOP3.LUT R14, R2, R12, RZ, 0xfc, !PT ;  /* 0x0000000c020e7212 */ /* 0x001fe200078efcff */
[----:B------:R-:W-:Y:S01]  /*0860*/  IMAD.MOV.U32 R13, RZ, RZ, 0x2 ;  /* 0x00000002ff0d7424 */ /* 0x000fe200078e00ff */
[----:B------:R-:W-:Y:S01]  /*0870*/  LOP3.LUT R4, R12, R3, RZ, 0xfc, !PT ;  /* 0x000000030c047212 */ /* 0x000fe200078efcff */
[----:B------:R-:W-:Y:S01]  /*0880*/  CS2R R16, SRZ ;  /* 0x0000000000107805 */ /* 0x000fe2000001ff00 */
[----:B------:R-:W-:Y:S01]  /*0890*/  LOP3.LUT R5, R9, R0, RZ, 0xfc, !PT ;  /* 0x0000000009057212 */ /* 0x000fe200078efcff */
[----:B------:R-:W-:Y:S01]  /*08a0*/  IMAD.WIDE R20, R14, R13, c[0x0][0x170] ;  /* 0x00005c000e147625 */ /* 0x000fe200078e020d */
[----:B------:R-:W-:Y:S01]  /*08b0*/  LEA R18, P0, R4, c[0x0][0x168], 0x1 ;  /* 0x00005a0004127a11 */ /* 0x000fe200078008ff */
[----:B0-----:R-:W-:-:S03]  /*08c0*/  CS2R R6, SRZ ;  /* 0x0000000000067805 */ /* 0x001fc6000001ff00 */
[----:B------:R-:W-:Y:S01]  /*08d0*/  LEA.HI.X R19, R4, c[0x0][0x16c], R5, 0x1, P0 ;  /* 0x00005b0004137a11 */ /* 0x000fe200000f0c05 */
[----:B------:R-:W2:Y:S04]  /*08e0*/  @!P3 LDG.E.EF.64 R16, [R20.64] ;  /* 0x000000061410b981 */ /* 0x000ea8000c0e1b00 */
[----:B------:R0:W3:Y:S04]  /*08f0*/  LDG.E.EL.64 R4, [R10.64] ;  /* 0x000000060a047981 */ /* 0x0000e8000c2e1b00 */
[----:B------:R-:W-:Y:S06]  /*0900*/  BAR.SYNC.DEFER_BLOCKING 0x0 ;  /* 0x0000000000007b1d */ /* 0x000fec0000010000 */
[----:B------:R-:W4:Y:S01]  /*0910*/  @!P3 LDG.E.EF.64 R6, [R18.64] ;  /* 0x000000061206b981 */ /* 0x000f22000c0e1b00 */
[----:B------:R-:W-:-:S04]  /*0920*/  IADD3 R12, P1, R12, 0x8, RZ ;  /* 0x000000080c0c7810 */ /* 0x000fc80007f3e0ff */
[----:B------:R-:W-:Y:S01]  /*0930*/  ISETP.GE.U32.AND P0, PT, R12, 0x1000, PT ;  /* 0x000010000c00780c */ /* 0x000fe20003f06070 */
[----:B------:R-:W-:Y:S01]  /*0940*/  IMAD.X R9, RZ, RZ, R9, P1 ;  /* 0x000000ffff097224 */ /* 0x000fe200008e0609 */
[----:B0-----:R-:W-:-:S04]  /*0950*/  IADD3 R10, P1, R10, 0x10, RZ ;  /* 0x000000100a0a7810 */ /* 0x001fc80007f3e0ff */
[----:B------:R-:W-:Y:S01]  /*0960*/  ISETP.GE.U32.AND.EX P0, PT, R9, RZ, PT, P0 ;  /* 0x000000ff0900720c */ /* 0x000fe20003f06100 */
[----:B------:R-:W-:Y:S01]  /*0970*/  IMAD.X R11, RZ, RZ, R11, P1 ;  /* 0x000000ffff0b7224 */ /* 0x000fe200008e060b */
[C---:B--2---:R-:W-:Y:S01]  /*0980*/  PRMT R22, R17.reuse, 0x7632, R22 ;  /* 0x0000763211167816 */ /* 0x044fe20000000016 */
[----:B------:R-:W-:Y:S01]  /*0990*/  IMAD.U32 R23, R17, 0x10000, RZ ;  /* 0x0001000011177824 */ /* 0x000fe200078e00ff */
[C---:B------:R-:W-:Y:S01]  /*09a0*/  PRMT R15, R16.reuse, 0x7632, R15 ;  /* 0x00007632100f7816 */ /* 0x040fe2000000000f */
[----:B------:R-:W-:Y:S02]  /*09b0*/  IMAD.U32 R16, R16, 0x10000, RZ ;  /* 0x0001000010107824 */ /* 0x000fe400078e00ff */
[----:B------:R-:W-:Y:S02]  /*09c0*/  IMAD.U32 R22, R22, 0x10000, RZ ;  /* 0x0001000016167824 */ /* 0x000fe400078e00ff */
[----:B------:R-:W-:Y:S01]  /*09d0*/  IMAD.U32 R15, R15, 0x10000, RZ ;  /* 0x000100000f0f7824 */ /* 0x000fe200078e00ff */
[C---:B----4-:R-:W-:Y:S01]  /*09e0*/  PRMT R17, R6.reuse, 0x7632, R17 ;  /* 0x0000763206117816 */ /* 0x050fe20000000011 */
[----:B------:R-:W-:Y:S01]  /*09f0*/  IMAD.U32 R21, R6, 0x10000, RZ ;  /* 0x0001000006157824 */ /* 0x000fe200078e00ff */
[C---:B------:R-:W-:Y:S01]  /*0a00*/  PRMT R20, R7.reuse, 0x7632, R20 ;  /* 0x0000763207147816 */ /* 0x040fe20000000014 */
[----:B------:R-:W-:-:S02]  /*0a10*/  IMAD.U32 R24, R7, 0x10000, RZ ;  /* 0x0001000007187824 */ /* 0x000fc400078e00ff */
[----:B------:R-:W-:Y:S01]  /*0a20*/  IMAD.U32 R6, R17, 0x10000, RZ ;  /* 0x0001000011067824 */ /* 0x000fe200078e00ff */
[----:B------:R-:W-:Y:S01]  /*0a30*/  FADD R21, R16, R21 ;  /* 0x0000001510157221 */ /* 0x000fe20000000000 */
[----:B------:R-:W-:Y:S01]  /*0a40*/  IMAD.U32 R7, R20, 0x10000, RZ ;  /* 0x0001000014077824 */ /* 0x000fe200078e00ff */
[----:B------:R-:W-:Y:S01]  /*0a50*/  FADD R23, R23, R24 ;  /* 0x0000001817177221 */ /* 0x000fe20000000000 */
[--C-:B------:R-:W-:Y:S01]  /*0a60*/  FADD R15, R15, R6.reuse ;  /* 0x000000060f0f7221 */ /* 0x100fe20000000000 */
[----:B---3--:R-:W-:Y:S01]  /*0a70*/  PRMT R6, R4, 0x7632, R6 ;  /* 0x0000763204067816 */ /* 0x008fe20000000006 */
[--C-:B------:R-:W-:Y:S01]  /*0a80*/  FADD R17, R22, R7.reuse ;  /* 0x0000000716117221 */ /* 0x100fe20000000000 */
[C---:B------:R-:W-:Y:S01]  /*0a90*/  PRMT R7, R5.reuse, 0x7632, R7 ;  /* 0x0000763205077816 */ /* 0x040fe20000000007 */
[----:B------:R-:W-:Y:S01]  /*0aa0*/  IMAD.U32 R4, R4, 0x10000, RZ ;  /* 0x0001000004047824 */ /* 0x000fe200078e00ff */
[----:B-1----:R-:W-:Y:S01]  /*0ab0*/  FMUL R21, R8, R21 ;  /* 0x0000001508157220 */ /* 0x002fe20000400000 */
[----:B------:R-:W-:Y:S01]  /*0ac0*/  IMAD.U32 R6, R6, 0x10000, RZ ;  /* 0x0001000006067824 */ /* 0x000fe200078e00ff */
[C---:B------:R-:W-:Y:S01]  /*0ad0*/  FMUL R15, R8.reuse, R15 ;  /* 0x0000000f080f7220 */ /* 0x040fe20000400000 */
[----:B------:R-:W-:Y:S01]  /*0ae0*/  IMAD.U32 R5, R5, 0x10000, RZ ;  /* 0x0001000005057824 */ /* 0x000fe200078e00ff */
[C---:B------:R-:W-:Y:S01]  /*0af0*/  FMUL R18, R8.reuse, R23 ;  /* 0x0000001708127220 */ /* 0x040fe20000400000 */
[----:B------:R-:W-:Y:S01]  /*0b00*/  IMAD.U32 R7, R7, 0x10000, RZ ;  /* 0x0001000007077824 */ /* 0x000fe200078e00ff */
[----:B------:R-:W-:Y:S01]  /*0b10*/  FMUL R16, R8, R17 ;  /* 0x0000001108107220 */ /* 0x000fe20000400000 */
[----:B------:R-:W-:Y:S01]  /*0b20*/  FMUL R4, R4, R21 ;  /* 0x0000001504047220 */ /* 0x000fe20000400000 */
[----:B------:R-:W-:Y:S01]  /*0b30*/  FMUL R15, R6, R15 ;  /* 0x0000000f060f7220 */ /* 0x000fe20000400000 */
[----:B------:R-:W-:Y:S01]  /*0b40*/  FMUL R5, R5, R18 ;  /* 0x0000001205057220 */ /* 0x000fe20000400000 */
[----:B------:R-:W-:-:S03]  /*0b50*/  FMUL R16, R7, R16 ;  /* 0x0000001007107220 */ /* 0x000fc60000400000 */
[----:B------:R-:W-:Y:S01]  /*0b60*/  F2FP.BF16.PACK_AB R4, R15, R4 ;  /* 0x000000040f04723e */ /* 0x000fe200000010ff */
[----:B------:R-:W-:Y:S01]  /*0b70*/  IMAD.WIDE R14, R14, R13, c[0x0][0x180] ;  /* 0x000060000e0e7625 */ /* 0x000fe200078e020d */
[----:B------:R-:W-:-:S05]  /*0b80*/  F2FP.BF16.PACK_AB R5, R16, R5 ;  /* 0x000000051005723e */ /* 0x000fca00000010ff */
[----:B------:R0:W-:Y:S01]  /*0b90*/  @!P3 STG.E.64 [R14.64], R4 ;  /* 0x000000040e00b986 */ /* 0x0001e2000c101b06 */
[----:B------:R-:W-:Y:S05]  /*0ba0*/  @!P0 BRA `(.L_x_2) ;  /* 0xfffffca000008947 */ /* 0x000fea000383ffff */
[----:B------:R-:W-:Y:S05]  /*0bb0*/  EXIT ;  /* 0x000000000000794d */ /* 0x000fea0003800000 */
.L_x_0:
[----:B------:R-:W-:Y:S01]  /*0bc0*/  MOV R0, 0x0 ;  /* 0x0000000000007802 */ /* 0x000fe20000000f00 */
[----:B------:R-:W-:Y:S02]  /*0bd0*/  IMAD.MOV.U32 R4, RZ, RZ, c[0x4][0x18] ;  /* 0x01000600ff047624 */ /* 0x000fe400078e00ff */
[----:B------:R-:W-:Y:S01]  /*0be0*/  IMAD.MOV.U32 R5, RZ, RZ, c[0x4][0x1c] ;  /* 0x01000700ff057624 */ /* 0x000fe200078e00ff */
[----:B------:R0:W1:Y:S01]  /*0bf0*/  LDC.64 R2, c[0x4][R0] ;  /* 0x0100000000027b82 */ /* 0x0000620000000a00 */
[----:B------:R-:W-:Y:S02]  /*0c00*/  IMAD.MOV.U32 R6, RZ, RZ, c[0x4][0x10] ;  /* 0x01000400ff067624 */ /* 0x000fe400078e00ff */
[----:B------:R-:W-:Y:S02]  /*0c10*/  IMAD.MOV.U32 R7, RZ, RZ, c[0x4][0x14] ;  /* 0x01000500ff077624 */ /* 0x000fe400078e00ff */
[----:B------:R-:W-:-:S02]  /*0c20*/  IMAD.MOV.U32 R8, RZ, RZ, 0x2a ;  /* 0x0000002aff087424 */ /* 0x000fc400078e00ff */
[----:B------:R-:W-:Y:S02]  /*0c30*/  IMAD.MOV.U32 R10, RZ, RZ, c[0x4][0x8] ;  /* 0x01000200ff0a7624 */ /* 0x000fe400078e00ff */
[----:B------:R-:W-:Y:S02]  /*0c40*/  IMAD.MOV.U32 R11, RZ, RZ, c[0x4][0xc] ;  /* 0x01000300ff0b7624 */ /* 0x000fe400078e00ff */
[----:B------:R-:W-:Y:S02]  /*0c50*/  IMAD.MOV.U32 R12, RZ, RZ, 0x1 ;  /* 0x00000001ff0c7424 */ /* 0x000fe400078e00ff */
[----:B------:R-:W-:Y:S02]  /*0c60*/  IMAD.MOV.U32 R13, RZ, RZ, RZ ;  /* 0x000000ffff0d7224 */ /* 0x000fe400078e00ff */
[----:B0-----:R-:W-:Y:S01]  /*0c70*/  LEPC R14 ;  /* 0x00000000000e734e */ /* 0x001fe20000000000 */
[----:B------:R-:W-:Y:S02]  /*0c80*/  MOV R9, 0xcf0 ;  /* 0x00000cf000097802 */ /* 0x000fe40000000f00 */
[----:B------:R-:W-:Y:S02]  /*0c90*/  MOV R20, 0xc70 ;  /* 0x00000c7000147802 */ /* 0x000fe40000000f00 */
[----:B------:R-:W-:-:S02]  /*0ca0*/  MOV R21, 0x0 ;  /* 0x0000000000157802 */ /* 0x000fc40000000f00 */
[----:B------:R-:W-:Y:S02]  /*0cb0*/  MOV R0, 0x0 ;  /* 0x0000000000007802 */ /* 0x000fe40000000f00 */
[----:B------:R-:W-:-:S04]  /*0cc0*/  IADD3 R20, P0, P1, -R20, R9, R14 ;  /* 0x0000000914147210 */ /* 0x000fc8000791e10e */
[----:B------:R-:W-:-:S04]  /*0cd0*/  IADD3.X R21, ~R0, R21, R15, P0, P1 ;  /* 0x0000001500157210 */ /* 0x000fc800007e250f */
[----:B-1----:R-:W-:Y:S05]  /*0ce0*/  CALL.ABS.NOINC R2 ;  /* 0x0000000002007343 */ /* 0x002fea0003c00000 */
.L_x_3:
[----:B------:R-:W-:-:S00]  /*0cf0*/  BRA `(.L_x_3) ;  /* 0xfffffff000007947 */ /* 0x000fc0000383ffff */
[----:B------:R-:W-:-:S00]  /*0d00*/  NOP ;  /* 0x0000000000007918 */ /* 0x000fc00000000000 */
[----:B------:R-:W-:-:S00]  /*0d10*/  NOP ;  /* 0x0000000000007918 */ /* 0x000fc00000000000 */
[----:B------:R-:W-:-:S00]  /*0d20*/  NOP ;  /* 0x0000000000007918 */ /* 0x000fc00000000000 */
[----:B------:R-:W-:-:S00]  /*0d30*/  NOP ;  /* 0x0000000000007918 */ /* 0x000fc00000000000 */
[----:B------:R-:W-:-:S00]  /*0d40*/  NOP ;  /* 0x0000000000007918 */ /* 0x000fc00000000000 */
[----:B------:R-:W-:-:S00]  /*0d50*/  NOP ;  /* 0x0000000000007918 */ /* 0x000fc00000000000 */
[----:B------:R-:W-:-:S00]  /*0d60*/  NOP ;  /* 0x0000000000007918 */ /* 0x000fc00000000000 */
[----:B------:R-:W-:-:S00]  /*0d70*/  NOP ;  /* 0x0000000000007918 */ /* 0x000fc00000000000 */
.L_x_4:


//--------------------- .nv.global.init           --------------------------
	.section	.nv.global.init,"aw",@progbits
.nv.global.init:
	.type		assertFunc_0,@object
	.size		assertFunc_0,(_$_str - assertFunc_0)
assertFunc_0:
        /*0000*/ 	.byte	0x75, 0x6e, 0x6b, 0x6e, 0x6f, 0x77, 0x6e, 0x00
	.type		_$_str,@object
	.size		_$_str,(assertMessage_0 - _$_str)
_$_str:
        /*0008*/ 	.byte	0x5f, 0x5f, 0x43, 0x55, 0x44, 0x41, 0x5f, 0x46, 0x54, 0x5a, 0x00
	.type		assertMessage_0,@object
	.size		assertMessage_0,(assertFile_0 - assertMessage_0)
assertMessage_0:
        /*0013*/ 	.byte	0x69, 0x6e, 0x64, 0x65, 0x78, 0x20, 0x6f, 0x75, 0x74, 0x20, 0x6f, 0x66, 0x20, 0x62, 0x6f, 0x75
        /*0023*/ 	.byte	0x6e, 0x64, 0x73, 0x3a, 0x20, 0x30, 0x20, 0x3c, 0x3d, 0x20, 0x74, 0x6d, 0x70, 0x34, 0x20, 0x3c
        /*0033*/ 	.byte	0x20, 0x33, 0x32, 0x31, 0x32, 0x38, 0x00
	.type		assertFile_0,@object
	.size		assertFile_0,(.L_1 - assertFile_0)
assertFile_0:
        /*003a*/ 	.byte	0x2f, 0x74, 0x6d, 0x70, 0x2f, 0x74, 0x6f, 0x72, 0x63, 0x68, 0x69, 0x6e, 0x64, 0x75, 0x63, 0x74
        /*004a*/ 	.byte	0x6f, 0x72, 0x5f, 0x72, 0x6f, 0x6f, 0x74, 0x2f, 0x71, 0x71, 0x2f, 0x63, 0x71, 0x71, 0x74, 0x6e
        /*005a*/ 	.byte	0x35, 0x6c, 0x6d, 0x62, 0x61, 0x69, 0x64, 0x61, 0x37, 0x64, 0x77, 0x66, 0x6a, 0x68, 0x36, 0x77
        /*006a*/ 	.byte	0x32, 0x6f, 0x64, 0x70, 0x6b, 0x67, 0x70, 0x75, 0x6c, 0x36, 0x6d, 0x6d, 0x67, 0x68, 0x75, 0x63
        /*007a*/ 	.byte	0x79, 0x79, 0x34, 0x78, 0x72, 0x67, 0x71, 0x77, 0x73, 0x74, 0x64, 0x77, 0x72, 0x6b, 0x72, 0x2e
        /*008a*/ 	.byte	0x70, 0x79, 0x00
.L_1:


//--------------------- SYMBOLS --------------------------

	.type		__assertfail,@function
